	.headerflags	@"EF_CUDA_TEXMODE_UNIFIED EF_CUDA_64BIT_ADDRESS EF_CUDA_ACCELERATORS EF_CUDA_SM90 EF_CUDA_VIRTUAL_SM(EF_CUDA_SM90)"
	.elftype	@"ET_EXEC"


//--------------------- .nv.info                  --------------------------
	.section	.nv.info,"",@"SHT_CUDA_INFO"
	.align	4


	//----- nvinfo : EIATTR_REGCOUNT
	.align		4
        /*0000*/ 	.byte	0x04, 0x2f
        /*0002*/ 	.short	(.L_1 - .L_0)
	.align		4
.L_0:
        /*0004*/ 	.word	index@(triton_poi_fused_add_exp_mul_0)
        /*0008*/ 	.word	0x00000012


	//----- nvinfo : EIATTR_MIN_STACK_SIZE
	.align		4
.L_1:
        /*000c*/ 	.byte	0x04, 0x12
        /*000e*/ 	.short	(.L_3 - .L_2)
	.align		4
.L_2:
        /*0010*/ 	.word	index@(triton_poi_fused_add_exp_mul_0)
        /*0014*/ 	.word	0x00000000


	//----- nvinfo : EIATTR_FRAME_SIZE
	.align		4
.L_3:
        /*0018*/ 	.byte	0x04, 0x11
        /*001a*/ 	.short	(.L_5 - .L_4)
	.align		4
.L_4:
        /*001c*/ 	.word	index@(triton_poi_fused_add_exp_mul_0)
        /*0020*/ 	.word	0x00000000


	//----- nvinfo : EIATTR_MIN_STACK_SIZE
	.align		4
.L_5:
        /*0024*/ 	.byte	0x04, 0x12
        /*0026*/ 	.short	(.L_7 - .L_6)
	.align		4
.L_6:
        /*0028*/ 	.word	index@(triton_poi_fused_add_exp_mul_0)
        /*002c*/ 	.word	0x00000000
.L_7:


//--------------------- .nv.info.triton_poi_fused_add_exp_mul_0 --------------------------
	.section	.nv.info.triton_poi_fused_add_exp_mul_0,"",@"SHT_CUDA_INFO"
	.sectionflags	@""
	.align	4


	//----- nvinfo : EIATTR_CUDA_API_VERSION
	.align		4
        /*0000*/ 	.byte	0x04, 0x37
        /*0002*/ 	.short	(.L_9 - .L_8)
.L_8:
        /*0004*/ 	.word	0x0000007c


	//----- nvinfo : EIATTR_KPARAM_INFO
	.align		4
.L_9:
        /*0008*/ 	.byte	0x04, 0x17
        /*000a*/ 	.short	(.L_11 - .L_10)
.L_10:
        /*000c*/ 	.word	0x00000000
        /*0010*/ 	.short	0x0005
        /*0012*/ 	.short	0x0028
        /*0014*/ 	.byte	0x00, 0xf0, 0x11, 0x00


	//----- nvinfo : EIATTR_KPARAM_INFO
	.align		4
.L_11:
        /*0018*/ 	.byte	0x04, 0x17
        /*001a*/ 	.short	(.L_13 - .L_12)
.L_12:
        /*001c*/ 	.word	0x00000000
        /*0020*/ 	.short	0x0004
        /*0022*/ 	.short	0x0020
        /*0024*/ 	.byte	0x00, 0xf4, 0x21, 0x00


	//----- nvinfo : EIATTR_KPARAM_INFO
	.align		4
.L_13:
        /*0028*/ 	.byte	0x04, 0x17
        /*002a*/ 	.short	(.L_15 - .L_14)
.L_14:
        /*002c*/ 	.word	0x00000000
        /*0030*/ 	.short	0x0003
        /*0032*/ 	.short	0x0018
        /*0034*/ 	.byte	0x00, 0xf4, 0x21, 0x00


	//----- nvinfo : EIATTR_KPARAM_INFO
	.align		4
.L_15:
        /*0038*/ 	.byte	0x04, 0x17
        /*003a*/ 	.short	(.L_17 - .L_16)
.L_16:
        /*003c*/ 	.word	0x00000000
        /*0040*/ 	.short	0x0002
        /*0042*/ 	.short	0x0010
        /*0044*/ 	.byte	0x00, 0xf4, 0x21, 0x00


	//----- nvinfo : EIATTR_KPARAM_INFO
	.align		4
.L_17:
        /*0048*/ 	.byte	0x04, 0x17
        /*004a*/ 	.short	(.L_19 - .L_18)
.L_18:
        /*004c*/ 	.word	0x00000000
        /*0050*/ 	.short	0x0001
        /*0052*/ 	.short	0x0008
        /*0054*/ 	.byte	0x00, 0xf4, 0x21, 0x00


	//----- nvinfo : EIATTR_KPARAM_INFO
	.align		4
.L_19:
        /*0058*/ 	.byte	0x04, 0x17
        /*005a*/ 	.short	(.L_21 - .L_20)
.L_20:
        /*005c*/ 	.word	0x00000000
        /*0060*/ 	.short	0x0000
        /*0062*/ 	.short	0x0000
        /*0064*/ 	.byte	0x00, 0xf4, 0x21, 0x00


	//----- nvinfo : EIATTR_SPARSE_MMA_MASK
	.align		4
.L_21:
        /*0068*/ 	.byte	0x03, 0x50
        /*006a*/ 	.short	0x0000


	//----- nvinfo : EIATTR_MAXREG_COUNT
	.align		4
        /*006c*/ 	.byte	0x03, 0x1b
        /*006e*/ 	.short	0x00ff


	//----- nvinfo : EIATTR_EXIT_INSTR_OFFSETS
	.align		4
        /*0070*/ 	.byte	0x04, 0x1c
        /*0072*/ 	.short	(.L_23 - .L_22)


	//   ....[0]....
.L_22:
        /*0074*/ 	.word	0x00000250


	//   ....[1]....
        /*0078*/ 	.word	0x00000270


	//----- nvinfo : EIATTR_REQNTID
	.align		4
.L_23:
        /*007c*/ 	.byte	0x04, 0x10
        /*007e*/ 	.short	(.L_25 - .L_24)
.L_24:
        /*0080*/ 	.word	0x00000080
        /*0084*/ 	.word	0x00000001
        /*0088*/ 	.word	0x00000001


	//----- nvinfo : EIATTR_CBANK_PARAM_SIZE
	.align		4
.L_25:
        /*008c*/ 	.byte	0x03, 0x19
        /*008e*/ 	.short	0x002c


	//----- nvinfo : EIATTR_PARAM_CBANK
	.align		4
        /*0090*/ 	.byte	0x04, 0x0a
        /*0092*/ 	.short	(.L_27 - .L_26)
	.align		4
.L_26:
        /*0094*/ 	.word	index@(.nv.constant0.triton_poi_fused_add_exp_mul_0)
        /*0098*/ 	.short	0x0210
        /*009a*/ 	.short	0x002c


	//----- nvinfo : EIATTR_SW_WAR
	.align		4
.L_27:
        /*009c*/ 	.byte	0x04, 0x36
        /*009e*/ 	.short	(.L_29 - .L_28)
.L_28:
        /*00a0*/ 	.word	0x00000008
.L_29:


//--------------------- .nv.callgraph             --------------------------
	.section	.nv.callgraph,"",@"SHT_CUDA_CALLGRAPH"
	.align	4
	.sectionentsize	8
	.align		4
        /*0000*/ 	.word	0x00000000
	.align		4
        /*0004*/ 	.word	0xffffffff
	.align		4
        /*0008*/ 	.word	0x00000000
	.align		4
        /*000c*/ 	.word	0xfffffffe
	.align		4
        /*0010*/ 	.word	0x00000000
	.align		4
        /*0014*/ 	.word	0xfffffffd
	.align		4
        /*0018*/ 	.word	0x00000000
	.align		4
        /*001c*/ 	.word	0xfffffffc


//--------------------- .text.triton_poi_fused_add_exp_mul_0 --------------------------
	.section	.text.triton_poi_fused_add_exp_mul_0,"ax",@progbits
	.align	128
        .global         triton_poi_fused_add_exp_mul_0
        .type           triton_poi_fused_add_exp_mul_0,@function
        .size           triton_poi_fused_add_exp_mul_0,(.L_x_1 - triton_poi_fused_add_exp_mul_0)
        .other          triton_poi_fused_add_exp_mul_0,@"STO_CUDA_ENTRY STV_DEFAULT"
triton_poi_fused_add_exp_mul_0:
.text.triton_poi_fused_add_exp_mul_0:
[----:B------:R-:W0:Y:S02]  /*0000*/  LDC R1, c[0x0][0x28] ;  /* 0x00000a00ff017b82 */ /* 0x000e240000000800 */
[----:B------:R-:W1:Y:S01]  /*0010*/  S2R R0, SR_TID.X ;  /* 0x0000000000007919 */ /* 0x000e620000002100 */
[----:B------:R-:W2:Y:S01]  /*0020*/  LDC.64 R4, c[0x0][0x218] ;  /* 0x00008600ff047b82 */ /* 0x000ea20000000a00 */
[----:B------:R-:W-:Y:S01]  /*0030*/  CS2R R12, SRZ ;  /* 0x00000000000c7805 */ /* 0x000fe2000001ff00 */
[----:B------:R-:W-:Y:S01]  /*0040*/  ULDC.64 UR4, c[0x0][0x208] ;  /* 0x0000820000047ab9 */ /* 0x000fe20000000a00 */
[----:B------:R-:W3:Y:S05]  /*0050*/  S2R R3, SR_CTAID.X ;  /* 0x0000000000037919 */ /* 0x000eea0000002500 */
[----:B------:R-:W4:Y:S08]  /*0060*/  LDC.64 R6, c[0x0][0x220] ;  /* 0x00008800ff067b82 */ /* 0x000f300000000a00 */
[----:B------:R-:W5:Y:S01]  /*0070*/  LDC.64 R8, c[0x0][0x228] ;  /* 0x00008a00ff087b82 */ /* 0x000f620000000a00 */
[----:B-1----:R-:W-:-:S02]  /*0080*/  LOP3.LUT R0, R0, 0x7f, RZ, 0xc0, !PT ;  /* 0x0000007f00007812 */ /* 0x002fc400078ec0ff */
[----:B---3--:R-:W-:-:S03]  /*0090*/  SHF.R.S32.HI R2, RZ, 0x18, R3 ;  /* 0x00000018ff027819 */ /* 0x008fc60000011403 */
[----:B------:R-:W-:Y:S01]  /*00a0*/  IMAD R0, R3, 0x80, R0 ;  /* 0x0000008003007824 */ /* 0x000fe200078e0200 */
[----:B------:R-:W-:-:S04]  /*00b0*/  SGXT R3, R2, 0x1 ;  /* 0x000000010203781a */ /* 0x000fc80000000200 */
[----:B------:R-:W-:Y:S02]  /*00c0*/  ISETP.GE.AND P1, PT, R0, 0x100, PT ;  /* 0x000001000000780c */ /* 0x000fe40003f26270 */
[----:B------:R-:W-:-:S04]  /*00d0*/  LEA.HI R3, R3, R0, RZ, 0x2 ;  /* 0x0000000003037211 */ /* 0x000fc800078f10ff */
[----:B------:R-:W-:-:S04]  /*00e0*/  SHF.R.S32.HI R3, RZ, 0x2, R3 ;  /* 0x00000002ff037819 */ /* 0x000fc80000011403 */
[----:B------:R-:W-:-:S04]  /*00f0*/  LEA.HI R2, R3, R3, RZ, 0x2 ;  /* 0x0000000303027211 */ /* 0x000fc800078f10ff */
[----:B------:R-:W-:-:S04]  /*0100*/  LOP3.LUT R2, R2, 0xfffffffc, RZ, 0xc0, !PT ;  /* 0xfffffffc02027812 */ /* 0x000fc800078ec0ff */
[----:B------:R-:W-:Y:S02]  /*0110*/  IADD3 R11, R3, -R2, RZ ;  /* 0x80000002030b7210 */ /* 0x000fe40007ffe0ff */
[----:B------:R-:W1:Y:S03]  /*0120*/  LDC.64 R2, c[0x0][0x210] ;  /* 0x00008400ff027b82 */ /* 0x000e660000000a00 */
[----:B--2---:R-:W-:-:S05]  /*0130*/  IMAD.WIDE R4, R11, 0x4, R4 ;  /* 0x000000040b047825 */ /* 0x004fca00078e0204 */
[----:B------:R2:W3:Y:S01]  /*0140*/  @!P1 LDG.E.EL R12, desc[UR4][R4.64] ;  /* 0x00000004040c9981 */ /* 0x0004e2000c2e1900 */
[----:B----4-:R-:W-:-:S04]  /*0150*/  IMAD.WIDE R6, R0, 0x4, R6 ;  /* 0x0000000400067825 */ /* 0x010fc800078e0206 */
[----:B-----5:R-:W-:-:S05]  /*0160*/  IMAD.WIDE R8, R0, 0x4, R8 ;  /* 0x0000000400087825 */ /* 0x020fca00078e0208 */
[----:B------:R-:W4:Y:S01]  /*0170*/  @!P1 LDG.E R13, desc[UR4][R8.64] ;  /* 0x00000004080d9981 */ /* 0x000f22000c1e1900 */
[----:B--2---:R-:W2:Y:S01]  /*0180*/  LDC.64 R4, c[0x0][0x230] ;  /* 0x00008c00ff047b82 */ /* 0x004ea20000000a00 */
[----:B-1----:R-:W-:Y:S01]  /*0190*/  IMAD.WIDE R2, R11, 0x4, R2 ;  /* 0x000000040b027825 */ /* 0x002fe200078e0202 */
[----:B------:R-:W-:-:S06]  /*01a0*/  CS2R R10, SRZ ;  /* 0x00000000000a7805 */ /* 0x000fcc000001ff00 */
[----:B------:R2:W5:Y:S04]  /*01b0*/  @!P1 LDG.E.EL R10, desc[UR4][R2.64] ;  /* 0x00000004020a9981 */ /* 0x000568000c2e1900 */
[----:B------:R-:W5:Y:S01]  /*01c0*/  @!P1 LDG.E R11, desc[UR4][R6.64] ;  /* 0x00000004060b9981 */ /* 0x000f62000c1e1900 */
[----:B--2---:R-:W-:-:S04]  /*01d0*/  IMAD.WIDE R2, R0, 0x4, R4 ;  /* 0x0000000400027825 */ /* 0x004fc800078e0204 */
[----:B---3--:R-:W-:-:S05]  /*01e0*/  FMUL R12, R12, 1.4426950216293334961 ;  /* 0x3fb8aa3b0c0c7820 */ /* 0x008fca0000400000 */
[----:B------:R-:W-:-:S13]  /*01f0*/  FSETP.GEU.AND P0, PT, R12, -126, PT ;  /* 0xc2fc00000c00780b */ /* 0x000fda0003f0e000 */
[----:B------:R-:W-:-:S04]  /*0200*/  @!P0 FMUL R12, R12, 0.5 ;  /* 0x3f0000000c0c8820 */ /* 0x000fc80000400000 */
[----:B------:R-:W1:Y:S02]  /*0210*/  MUFU.EX2 R15, R12 ;  /* 0x0000000c000f7308 */ /* 0x000e640000000800 */
[----:B-1----:R-:W-:-:S04]  /*0220*/  @!P0 FMUL R15, R15, R15 ;  /* 0x0000000f0f0f8220 */ /* 0x002fc80000400000 */
[----:B-----5:R-:W-:-:S04]  /*0230*/  FFMA R10, R15, R11, R10 ;  /* 0x0000000b0f0a7223 */ /* 0x020fc8000000000a */
[----:B----4-:R-:W-:Y:S01]  /*0240*/  FMUL R13, R10, R13 ;  /* 0x0000000d0a0d7220 */ /* 0x010fe20000400000 */
[----:B------:R-:W-:Y:S06]  /*0250*/  @P1 EXIT ;  /* 0x000000000000194d */ /* 0x000fec0003800000 */
[----:B------:R-:W-:Y:S01]  /*0260*/  STG.E desc[UR4][R2.64], R13 ;  /* 0x0000000d02007986 */ /* 0x000fe2000c101904 */
[----:B------:R-:W-:Y:S05]  /*0270*/  EXIT ;  /* 0x000000000000794d */ /* 0x000fea0003800000 */
.L_x_0:
[----:B------:R-:W-:-:S00]  /*0280*/  BRA `(.L_x_0) ;  /* 0xfffffffc00fc7947 */ /* 0x000fc0000383ffff */
[----:B------:R-:W-:-:S00]  /*0290*/  NOP ;  /* 0x0000000000007918 */ /* 0x000fc00000000000 */
        /* <DEDUP_REMOVED lines=14> */
.L_x_1:


//--------------------- .nv.constant0.triton_poi_fused_add_exp_mul_0 --------------------------
	.section	.nv.constant0.triton_poi_fused_add_exp_mul_0,"a",@progbits
	.sectionflags	@""
	.align	4
.nv.constant0.triton_poi_fused_add_exp_mul_0:
	.zero		572
